//
// Generated by NVIDIA NVVM Compiler
//
// Compiler Build ID: CL-36424714
// Cuda compilation tools, release 13.0, V13.0.88
// Based on NVVM 20.0.0
//

.version 9.0
.target sm_100
.address_size 64

	// .globl	_Z11transpose2DPPfS0_

.visible .entry _Z11transpose2DPPfS0_(
	.param .u64 .ptr .align 1 _Z11transpose2DPPfS0__param_0,
	.param .u64 .ptr .align 1 _Z11transpose2DPPfS0__param_1
)
{
	.reg .pred 	%p<2>;
	.reg .b32 	%r<3>;
	.reg .b32 	%f<2>;
	.reg .b64 	%rd<17>;

	ld.param.u64 	%rd1, [_Z11transpose2DPPfS0__param_0];
	ld.param.u64 	%rd2, [_Z11transpose2DPPfS0__param_1];
	mov.u32 	%r1, %tid.x;
	mov.u32 	%r2, %ctaid.x;
	setp.eq.s32 	%p1, %r2, %r1;
	@%p1 bra 	$L__BB0_2;
	cvta.to.global.u64 	%rd3, %rd1;
	cvta.to.global.u64 	%rd4, %rd2;
	mul.wide.u32 	%rd5, %r1, 8;
	add.s64 	%rd6, %rd3, %rd5;
	ld.global.u64 	%rd7, [%rd6];
	cvta.to.global.u64 	%rd8, %rd7;
	mul.wide.u32 	%rd9, %r2, 4;
	add.s64 	%rd10, %rd8, %rd9;
	ld.global.f32 	%f1, [%rd10];
	mul.wide.u32 	%rd11, %r2, 8;
	add.s64 	%rd12, %rd4, %rd11;
	ld.global.u64 	%rd13, [%rd12];
	cvta.to.global.u64 	%rd14, %rd13;
	mul.wide.u32 	%rd15, %r1, 4;
	add.s64 	%rd16, %rd14, %rd15;
	st.global.f32 	[%rd16], %f1;
$L__BB0_2:
	ret;

}


// ===== COMPILED SASS (sm_100) =====

	.target	sm_100

	.elftype	@"ET_EXEC"


//--------------------- .note.nv.tkinfo           --------------------------
	.section	.note.nv.tkinfo,"",@"SHT_NOTE"
	.sectionflags	@"SHF_NOTE_NV_TKINFO"
	.tkinfo
        /*0018*/ 	.word	0x00000002
        /*0030*/ 	.string	""
        /*0030*/ 	.string	"ptxas"
        /*0030*/ 	.string	"Cuda compilation tools, release 13.0, V13.0.88"
        /*0030*/ 	.string	"Build cuda_13.0.r13.0/compiler.36424714_0"
        /*0030*/ 	.string	"-arch sm_100 -m 64 "



//--------------------- .note.nv.cuinfo           --------------------------
	.section	.note.nv.cuinfo,"",@"SHT_NOTE"
	.sectionflags	@"SHF_NOTE_NV_CUINFO"
        /*0018*/ 	.short	0x0002
        /*001a*/ 	.short	0x0064
        /*001c*/ 	.short	0x0082
	.zero		2


//--------------------- .nv.info                  --------------------------
	.section	.nv.info,"",@"SHT_CUDA_INFO"
	.align	4


	//----- nvinfo : EIATTR_REGCOUNT
	.align		4
        /*0000*/ 	.byte	0x04, 0x2f
        /*0002*/ 	.short	(.L_1 - .L_0)
	.align		4
.L_0:
        /*0004*/ 	.word	index@(_Z11transpose2DPPfS0_)
        /*0008*/ 	.word	0x0000000c


	//----- nvinfo : EIATTR_FRAME_SIZE
	.align		4
.L_1:
        /*000c*/ 	.byte	0x04, 0x11
        /*000e*/ 	.short	(.L_3 - .L_2)
	.align		4
.L_2:
        /*0010*/ 	.word	index@(_Z11transpose2DPPfS0_)
        /*0014*/ 	.word	0x00000000


	//----- nvinfo : EIATTR_MIN_STACK_SIZE
	.align		4
.L_3:
        /*0018*/ 	.byte	0x04, 0x12
        /*001a*/ 	.short	(.L_5 - .L_4)
	.align		4
.L_4:
        /*001c*/ 	.word	index@(_Z11transpose2DPPfS0_)
        /*0020*/ 	.word	0x00000000
.L_5:


//--------------------- .nv.compat                --------------------------
	.section	.nv.compat,"",@"SHT_CUDA_COMPAT_INFO"
	.align	4
        /*0000*/ 	.byte	0x02, 0x09, 0x00, 0x00, 0x02, 0x02, 0x01, 0x00, 0x02, 0x05, 0x05, 0x00, 0x03, 0x07, 0x01, 0x01
        /*0010*/ 	.byte	0x02, 0x03, 0x00, 0x00, 0x02, 0x06, 0x01, 0x00, 0x04, 0x0b, 0x08, 0x00, 0x09, 0x00, 0x00, 0x00
        /*0020*/ 	.byte	0x00, 0x00, 0x00, 0x00


//--------------------- .nv.info._Z11transpose2DPPfS0_ --------------------------
	.section	.nv.info._Z11transpose2DPPfS0_,"",@"SHT_CUDA_INFO"
	.sectionflags	@""
	.align	4


	//----- nvinfo : EIATTR_CUDA_API_VERSION
	.align		4
        /*0000*/ 	.byte	0x04, 0x37
        /*0002*/ 	.short	(.L_7 - .L_6)
.L_6:
        /*0004*/ 	.word	0x00000082


	//----- nvinfo : EIATTR_KPARAM_INFO
	.align		4
.L_7:
        /*0008*/ 	.byte	0x04, 0x17
        /*000a*/ 	.short	(.L_9 - .L_8)
.L_8:
        /*000c*/ 	.word	0x00000000
        /*0010*/ 	.short	0x0001
        /*0012*/ 	.short	0x0008
        /*0014*/ 	.byte	0x00, 0xf5, 0x21, 0x00


	//----- nvinfo : EIATTR_KPARAM_INFO
	.align		4
.L_9:
        /*0018*/ 	.byte	0x04, 0x17
        /*001a*/ 	.short	(.L_11 - .L_10)
.L_10:
        /*001c*/ 	.word	0x00000000
        /*0020*/ 	.short	0x0000
        /*0022*/ 	.short	0x0000
        /*0024*/ 	.byte	0x00, 0xf5, 0x21, 0x00


	//----- nvinfo : EIATTR_SPARSE_MMA_MASK
	.align		4
.L_11:
        /*0028*/ 	.byte	0x03, 0x50
        /*002a*/ 	.short	0x0000


	//----- nvinfo : EIATTR_MAXREG_COUNT
	.align		4
        /*002c*/ 	.byte	0x03, 0x1b
        /*002e*/ 	.short	0x00ff


	//----- nvinfo : EIATTR_MERCURY_ISA_VERSION
	.align		4
        /*0030*/ 	.byte	0x03, 0x5f
        /*0032*/ 	.short	0x0101


	//----- nvinfo : EIATTR_VRC_CTA_INIT_COUNT
	.align		4
        /*0034*/ 	.byte	0x02, 0x4a
	.zero		1
	.zero		1


	//----- nvinfo : EIATTR_EXIT_INSTR_OFFSETS
	.align		4
        /*0038*/ 	.byte	0x04, 0x1c
        /*003a*/ 	.short	(.L_13 - .L_12)


	//   ....[0]....
.L_12:
        /*003c*/ 	.word	0x00000040


	//   ....[1]....
        /*0040*/ 	.word	0x00000100


	//----- nvinfo : EIATTR_CBANK_PARAM_SIZE
	.align		4
.L_13:
        /*0044*/ 	.byte	0x03, 0x19
        /*0046*/ 	.short	0x0010


	//----- nvinfo : EIATTR_PARAM_CBANK
	.align		4
        /*0048*/ 	.byte	0x04, 0x0a
        /*004a*/ 	.short	(.L_15 - .L_14)
	.align		4
.L_14:
        /*004c*/ 	.word	index@(.nv.constant0._Z11transpose2DPPfS0_)
        /*0050*/ 	.short	0x0380
        /*0052*/ 	.short	0x0010


	//----- nvinfo : EIATTR_SW_WAR
	.align		4
.L_15:
        /*0054*/ 	.byte	0x04, 0x36
        /*0056*/ 	.short	(.L_17 - .L_16)
.L_16:
        /*0058*/ 	.word	0x00000008
.L_17:


//--------------------- .nv.callgraph             --------------------------
	.section	.nv.callgraph,"",@"SHT_CUDA_CALLGRAPH"
	.align	4
	.sectionentsize	8
	.align		4
        /*0000*/ 	.word	0x00000000
	.align		4
        /*0004*/ 	.word	0xffffffff
	.align		4
        /*0008*/ 	.word	0x00000000
	.align		4
        /*000c*/ 	.word	0xfffffffe
	.align		4
        /*0010*/ 	.word	0x00000000
	.align		4
        /*0014*/ 	.word	0xfffffffd
	.align		4
        /*0018*/ 	.word	0x00000000
	.align		4
        /*001c*/ 	.word	0xfffffffc


//--------------------- .text._Z11transpose2DPPfS0_ --------------------------
	.section	.text._Z11transpose2DPPfS0_,"ax",@progbits
	.align	128
        .global         _Z11transpose2DPPfS0_
        .type           _Z11transpose2DPPfS0_,@function
        .size           _Z11transpose2DPPfS0_,(.L_x_1 - _Z11transpose2DPPfS0_)
        .other          _Z11transpose2DPPfS0_,@"STO_CUDA_ENTRY STV_DEFAULT"
_Z11transpose2DPPfS0_:
.text._Z11transpose2DPPfS0_:
[----:B------:R-:W-:Y:S01]  /*0000*/  LDC R1, c[0x0][0x37c] ;  /* 0x0000df00ff017b82 */ /* 0x000fe20000000800 */
[----:B------:R-:W0:Y:S01]  /*0010*/  S2R R9, SR_TID.X ;  /* 0x0000000000097919 */ /* 0x000e220000002100 */
[----:B------:R-:W0:Y:S02]  /*0020*/  S2R R5, SR_CTAID.X ;  /* 0x0000000000057919 */ /* 0x000e240000002500 */
[----:B0-----:R-:W-:-:S13]  /*0030*/  ISETP.NE.AND P0, PT, R5, R9, PT ;  /* 0x000000090500720c */ /* 0x001fda0003f05270 */
[----:B------:R-:W-:Y:S05]  /*0040*/  @!P0 EXIT ;  /* 0x000000000000894d */ /* 0x000fea0003800000 */
[----:B------:R-:W0:Y:S01]  /*0050*/  LDC.64 R2, c[0x0][0x380] ;  /* 0x0000e000ff027b82 */ /* 0x000e220000000a00 */
[----:B------:R-:W1:Y:S07]  /*0060*/  LDCU.64 UR4, c[0x0][0x358] ;  /* 0x00006b00ff0477ac */ /* 0x000e6e0008000a00 */
[----:B------:R-:W2:Y:S01]  /*0070*/  LDC.64 R6, c[0x0][0x388] ;  /* 0x0000e200ff067b82 */ /* 0x000ea20000000a00 */
[----:B0-----:R-:W-:-:S06]  /*0080*/  IMAD.WIDE.U32 R2, R9, 0x8, R2 ;  /* 0x0000000809027825 */ /* 0x001fcc00078e0002 */
[----:B-1----:R-:W3:Y:S01]  /*0090*/  LDG.E.64 R2, desc[UR4][R2.64] ;  /* 0x0000000402027981 */ /* 0x002ee2000c1e1b00 */
[----:B--2---:R-:W-:-:S06]  /*00a0*/  IMAD.WIDE.U32 R6, R5, 0x8, R6 ;  /* 0x0000000805067825 */ /* 0x004fcc00078e0006 */
[----:B------:R-:W2:Y:S01]  /*00b0*/  LDG.E.64 R6, desc[UR4][R6.64] ;  /* 0x0000000406067981 */ /* 0x000ea2000c1e1b00 */
[----:B---3--:R-:W-:-:S06]  /*00c0*/  IMAD.WIDE.U32 R4, R5, 0x4, R2 ;  /* 0x0000000405047825 */ /* 0x008fcc00078e0002 */
[----:B------:R-:W3:Y:S01]  /*00d0*/  LDG.E R5, desc[UR4][R4.64] ;  /* 0x0000000404057981 */ /* 0x000ee2000c1e1900 */
[----:B--2---:R-:W-:-:S05]  /*00e0*/  IMAD.WIDE.U32 R8, R9, 0x4, R6 ;  /* 0x0000000409087825 */ /* 0x004fca00078e0006 */
[----:B---3--:R-:W-:Y:S01]  /*00f0*/  STG.E desc[UR4][R8.64], R5 ;  /* 0x0000000508007986 */ /* 0x008fe2000c101904 */
[----:B------:R-:W-:Y:S05]  /*0100*/  EXIT ;  /* 0x000000000000794d */ /* 0x000fea0003800000 */
.L_x_0:
[----:B------:R-:W-:-:S00]  /*0110*/  BRA `(.L_x_0) ;  /* 0xfffffffc00fc7947 */ /* 0x000fc0000383ffff */
[----:B------:R-:W-:-:S00]  /*0120*/  NOP ;  /* 0x0000000000007918 */ /* 0x000fc00000000000 */
        /* <DEDUP_REMOVED lines=13> */
.L_x_1:


//--------------------- .nv.shared.reserved.0     --------------------------
	.section	.nv.shared.reserved.0,"aw",@nobits
	.weak		__nv_reservedSMEM_offset_0_alias
	.size		__nv_reservedSMEM_offset_0_alias, 0, 64
	.other		__nv_reservedSMEM_offset_0_alias,@"STO_CUDA_RESERVED_SHARED STV_DEFAULT"
__nv_reservedSMEM_offset_0_alias:
	.zero		0
	.zero		64


//--------------------- .nv.constant0._Z11transpose2DPPfS0_ --------------------------
	.section	.nv.constant0._Z11transpose2DPPfS0_,"a",@progbits
	.sectionflags	@""
	.align	4
.nv.constant0._Z11transpose2DPPfS0_:
	.zero		912


//--------------------- SYMBOLS --------------------------

	.type		.nv.reservedSmem.offset0,@object
	.size		.nv.reservedSmem.offset0,0x4
